	.headerflags	@"EF_CUDA_TEXMODE_UNIFIED EF_CUDA_64BIT_ADDRESS EF_CUDA_ACCELERATORS EF_CUDA_SM90 EF_CUDA_VIRTUAL_SM(EF_CUDA_SM90)"
	.elftype	@"ET_EXEC"


//--------------------- .nv.info                  --------------------------
	.section	.nv.info,"",@"SHT_CUDA_INFO"
	.align	4


	//----- nvinfo : EIATTR_REGCOUNT
	.align		4
        /*0000*/ 	.byte	0x04, 0x2f
        /*0002*/ 	.short	(.L_3 - .L_2)
	.align		4
.L_2:
        /*0004*/ 	.word	index@(triton_poi_fused__native_batch_norm_legit_no_training_add_convolution_relu_7)
        /*0008*/ 	.word	0x00000020


	//----- nvinfo : EIATTR_MIN_STACK_SIZE
	.align		4
.L_3:
        /*000c*/ 	.byte	0x04, 0x12
        /*000e*/ 	.short	(.L_5 - .L_4)
	.align		4
.L_4:
        /*0010*/ 	.word	index@(triton_poi_fused__native_batch_norm_legit_no_training_add_convolution_relu_7)
        /*0014*/ 	.word	0x00000000


	//----- nvinfo : EIATTR_FRAME_SIZE
	.align		4
.L_5:
        /*0018*/ 	.byte	0x04, 0x11
        /*001a*/ 	.short	(.L_7 - .L_6)
	.align		4
.L_6:
        /*001c*/ 	.word	index@(triton_poi_fused__native_batch_norm_legit_no_training_add_convolution_relu_7)
        /*0020*/ 	.word	0x00000000


	//----- nvinfo : EIATTR_MIN_STACK_SIZE
	.align		4
.L_7:
        /*0024*/ 	.byte	0x04, 0x12
        /*0026*/ 	.short	(.L_9 - .L_8)
	.align		4
.L_8:
        /*0028*/ 	.word	index@(triton_poi_fused__native_batch_norm_legit_no_training_add_convolution_relu_7)
        /*002c*/ 	.word	0x00000000
.L_9:


//--------------------- .nv.info.triton_poi_fused__native_batch_norm_legit_no_training_add_convolution_relu_7 --------------------------
	.section	.nv.info.triton_poi_fused__native_batch_norm_legit_no_training_add_convolution_relu_7,"",@"SHT_CUDA_INFO"
	.sectionflags	@""
	.align	4


	//----- nvinfo : EIATTR_CUDA_API_VERSION
	.align		4
        /*0000*/ 	.byte	0x04, 0x37
        /*0002*/ 	.short	(.L_11 - .L_10)
.L_10:
        /*0004*/ 	.word	0x0000007c


	//----- nvinfo : EIATTR_KPARAM_INFO
	.align		4
.L_11:
        /*0008*/ 	.byte	0x04, 0x17
        /*000a*/ 	.short	(.L_13 - .L_12)
.L_12:
        /*000c*/ 	.word	0x00000000
        /*0010*/ 	.short	0x0008
        /*0012*/ 	.short	0x0040
        /*0014*/ 	.byte	0x00, 0xf0, 0x11, 0x00


	//----- nvinfo : EIATTR_KPARAM_INFO
	.align		4
.L_13:
        /*0018*/ 	.byte	0x04, 0x17
        /*001a*/ 	.short	(.L_15 - .L_14)
.L_14:
        /*001c*/ 	.word	0x00000000
        /*0020*/ 	.short	0x0007
        /*0022*/ 	.short	0x0038
        /*0024*/ 	.byte	0x00, 0xf4, 0x21, 0x00


	//----- nvinfo : EIATTR_KPARAM_INFO
	.align		4
.L_15:
        /*0028*/ 	.byte	0x04, 0x17
        /*002a*/ 	.short	(.L_17 - .L_16)
.L_16:
        /*002c*/ 	.word	0x00000000
        /*0030*/ 	.short	0x0006
        /*0032*/ 	.short	0x0030
        /*0034*/ 	.byte	0x00, 0xf4, 0x21, 0x00


	//----- nvinfo : EIATTR_KPARAM_INFO
	.align		4
.L_17:
        /*0038*/ 	.byte	0x04, 0x17
        /*003a*/ 	.short	(.L_19 - .L_18)
.L_18:
        /*003c*/ 	.word	0x00000000
        /*0040*/ 	.short	0x0005
        /*0042*/ 	.short	0x0028
        /*0044*/ 	.byte	0x00, 0xf4, 0x21, 0x00


	//----- nvinfo : EIATTR_KPARAM_INFO
	.align		4
.L_19:
        /*0048*/ 	.byte	0x04, 0x17
        /*004a*/ 	.short	(.L_21 - .L_20)
.L_20:
        /*004c*/ 	.word	0x00000000
        /*0050*/ 	.short	0x0004
        /*0052*/ 	.short	0x0020
        /*0054*/ 	.byte	0x00, 0xf4, 0x21, 0x00


	//----- nvinfo : EIATTR_KPARAM_INFO
	.align		4
.L_21:
        /*0058*/ 	.byte	0x04, 0x17
        /*005a*/ 	.short	(.L_23 - .L_22)
.L_22:
        /*005c*/ 	.word	0x00000000
        /*0060*/ 	.short	0x0003
        /*0062*/ 	.short	0x0018
        /*0064*/ 	.byte	0x00, 0xf4, 0x21, 0x00


	//----- nvinfo : EIATTR_KPARAM_INFO
	.align		4
.L_23:
        /*0068*/ 	.byte	0x04, 0x17
        /*006a*/ 	.short	(.L_25 - .L_24)
.L_24:
        /*006c*/ 	.word	0x00000000
        /*0070*/ 	.short	0x0002
        /*0072*/ 	.short	0x0010
        /*0074*/ 	.byte	0x00, 0xf4, 0x21, 0x00


	//----- nvinfo : EIATTR_KPARAM_INFO
	.align		4
.L_25:
        /*0078*/ 	.byte	0x04, 0x17
        /*007a*/ 	.short	(.L_27 - .L_26)
.L_26:
        /*007c*/ 	.word	0x00000000
        /*0080*/ 	.short	0x0001
        /*0082*/ 	.short	0x0008
        /*0084*/ 	.byte	0x00, 0xf4, 0x21, 0x00


	//----- nvinfo : EIATTR_KPARAM_INFO
	.align		4
.L_27:
        /*0088*/ 	.byte	0x04, 0x17
        /*008a*/ 	.short	(.L_29 - .L_28)
.L_28:
        /*008c*/ 	.word	0x00000000
        /*0090*/ 	.short	0x0000
        /*0092*/ 	.short	0x0000
        /*0094*/ 	.byte	0x00, 0xf4, 0x21, 0x00


	//----- nvinfo : EIATTR_SPARSE_MMA_MASK
	.align		4
.L_29:
        /*0098*/ 	.byte	0x03, 0x50
        /*009a*/ 	.short	0x0000


	//----- nvinfo : EIATTR_MAXREG_COUNT
	.align		4
        /*009c*/ 	.byte	0x03, 0x1b
        /*009e*/ 	.short	0x00ff


	//----- nvinfo : EIATTR_EXIT_INSTR_OFFSETS
	.align		4
        /*00a0*/ 	.byte	0x04, 0x1c
        /*00a2*/ 	.short	(.L_31 - .L_30)


	//   ....[0]....
.L_30:
        /*00a4*/ 	.word	0x000009a0


	//----- nvinfo : EIATTR_REQNTID
	.align		4
.L_31:
        /*00a8*/ 	.byte	0x04, 0x10
        /*00aa*/ 	.short	(.L_33 - .L_32)
.L_32:
        /*00ac*/ 	.word	0x00000080
        /*00b0*/ 	.word	0x00000001
        /*00b4*/ 	.word	0x00000001


	//----- nvinfo : EIATTR_CBANK_PARAM_SIZE
	.align		4
.L_33:
        /*00b8*/ 	.byte	0x03, 0x19
        /*00ba*/ 	.short	0x0044


	//----- nvinfo : EIATTR_PARAM_CBANK
	.align		4
        /*00bc*/ 	.byte	0x04, 0x0a
        /*00be*/ 	.short	(.L_35 - .L_34)
	.align		4
.L_34:
        /*00c0*/ 	.word	index@(.nv.constant0.triton_poi_fused__native_batch_norm_legit_no_training_add_convolution_relu_7)
        /*00c4*/ 	.short	0x0210
        /*00c6*/ 	.short	0x0044


	//----- nvinfo : EIATTR_SW_WAR
	.align		4
.L_35:
        /*00c8*/ 	.byte	0x04, 0x36
        /*00ca*/ 	.short	(.L_37 - .L_36)
.L_36:
        /*00cc*/ 	.word	0x00000008
.L_37:


//--------------------- .nv.callgraph             --------------------------
	.section	.nv.callgraph,"",@"SHT_CUDA_CALLGRAPH"
	.align	4
	.sectionentsize	8
	.align		4
        /*0000*/ 	.word	0x00000000
	.align		4
        /*0004*/ 	.word	0xffffffff
	.align		4
        /*0008*/ 	.word	0x00000000
	.align		4
        /*000c*/ 	.word	0xfffffffe
	.align		4
        /*0010*/ 	.word	0x00000000
	.align		4
        /*0014*/ 	.word	0xfffffffd
	.align		4
        /*0018*/ 	.word	0x00000000
	.align		4
        /*001c*/ 	.word	0xfffffffc


//--------------------- .nv.constant4             --------------------------
	.section	.nv.constant4,"a",@progbits
	.align	8
	.align		8
.nv.constant4:
        /*0000*/ 	.dword	_$_str
	.align		8
        /*0008*/ 	.dword	_$_str_$_2


//--------------------- .text.triton_poi_fused__native_batch_norm_legit_no_training_add_convolution_relu_7 --------------------------
	.section	.text.triton_poi_fused__native_batch_norm_legit_no_training_add_convolution_relu_7,"ax",@progbits
	.align	128
        .global         triton_poi_fused__native_batch_norm_legit_no_training_add_convolution_relu_7
        .type           triton_poi_fused__native_batch_norm_legit_no_training_add_convolution_relu_7,@function
        .size           triton_poi_fused__native_batch_norm_legit_no_training_add_convolution_relu_7,(.L_x_1 - triton_poi_fused__native_batch_norm_legit_no_training_add_convolution_relu_7)
        .other          triton_poi_fused__native_batch_norm_legit_no_training_add_convolution_relu_7,@"STO_CUDA_ENTRY STV_DEFAULT"
triton_poi_fused__native_batch_norm_legit_no_training_add_convolution_relu_7:
.text.triton_poi_fused__native_batch_norm_legit_no_training_add_convolution_relu_7:
[----:B------:R-:W-:Y:S01]  /*0000*/  LDC R1, c[0x0][0x28] ;  /* 0x00000a00ff017b82 */ /* 0x000fe20000000800 */
[----:B------:R-:W1:Y:S07]  /*0010*/  S2R R0, SR_TID.X ;  /* 0x0000000000007919 */ /* 0x000e6e0000002100 */
[----:B------:R-:W2:Y:S01]  /*0020*/  LDC.64 R20, c[0x0][0x230] ;  /* 0x00008c00ff147b82 */ /* 0x000ea20000000a00 */
[----:B------:R-:W-:Y:S01]  /*0030*/  ULDC.64 UR4, c[0x0][0x208] ;  /* 0x0000820000047ab9 */ /* 0x000fe20000000a00 */
[----:B------:R-:W3:Y:S06]  /*0040*/  S2R R3, SR_CTAID.X ;  /* 0x0000000000037919 */ /* 0x000eec0000002500 */
[----:B------:R-:W4:Y:S08]  /*0050*/  LDC.64 R12, c[0x0][0x218] ;  /* 0x00008600ff0c7b82 */ /* 0x000f300000000a00 */
[----:B------:R-:W5:Y:S08]  /*0060*/  LDC.64 R26, c[0x0][0x210] ;  /* 0x00008400ff1a7b82 */ /* 0x000f700000000a00 */
[----:B------:R-:W5:Y:S01]  /*0070*/  LDC.64 R4, c[0x0][0x228] ;  /* 0x00008a00ff047b82 */ /* 0x000f620000000a00 */
[----:B-1----:R-:W-:-:S02]  /*0080*/  SHF.L.U32 R0, R0, 0x2, RZ ;  /* 0x0000000200007819 */ /* 0x002fc400000006ff */
[----:B---3--:R-:W-:Y:S02]  /*0090*/  SHF.R.S32.HI R2, RZ, 0x15, R3 ;  /* 0x00000015ff027819 */ /* 0x008fe40000011403 */
[----:B------:R-:W-:Y:S02]  /*00a0*/  LOP3.LUT R0, R0, 0x1fc, RZ, 0xc0, !PT ;  /* 0x000001fc00007812 */ /* 0x000fe400078ec0ff */
[----:B------:R-:W-:Y:S02]  /*00b0*/  SGXT R2, R2, 0x1 ;  /* 0x000000010202781a */ /* 0x000fe40000000200 */
[----:B------:R-:W-:-:S04]  /*00c0*/  LEA R3, R3, R0, 0xa ;  /* 0x0000000003037211 */ /* 0x000fc800078e50ff */
[----:B------:R-:W-:-:S04]  /*00d0*/  LEA.HI R2, R2, R3, RZ, 0x5 ;  /* 0x0000000302027211 */ /* 0x000fc800078f28ff */
[----:B------:R-:W-:-:S04]  /*00e0*/  LOP3.LUT R2, R2, 0xffffffe0, RZ, 0xc0, !PT ;  /* 0xffffffe002027812 */ /* 0x000fc800078ec0ff */
[----:B------:R-:W-:-:S05]  /*00f0*/  IADD3 R24, R3, -R2, RZ ;  /* 0x8000000203187210 */ /* 0x000fca0007ffe0ff */
[----:B--2---:R-:W-:-:S06]  /*0100*/  IMAD.WIDE R20, R24, 0x4, R20 ;  /* 0x0000000418147825 */ /* 0x004fcc00078e0214 */
[----:B------:R-:W2:Y:S01]  /*0110*/  LDG.E.EL.128 R20, desc[UR4][R20.64] ;  /* 0x0000000414147981 */ /* 0x000ea2000c2e1d00 */
[----:B----4-:R-:W-:-:S04]  /*0120*/  IMAD.WIDE R12, R24, 0x4, R12 ;  /* 0x00000004180c7825 */ /* 0x010fc800078e020c */
[----:B-----5:R-:W-:Y:S02]  /*0130*/  IMAD.WIDE R26, R3, 0x4, R26 ;  /* 0x00000004031a7825 */ /* 0x020fe400078e021a */
[----:B------:R-:W3:Y:S04]  /*0140*/  LDG.E.EL.128 R12, desc[UR4][R12.64] ;  /* 0x000000040c0c7981 */ /* 0x000ee8000c2e1d00 */
[----:B------:R-:W3:Y:S04]  /*0150*/  LDG.E.128 R8, desc[UR4][R26.64+0x800] ;  /* 0x000800041a087981 */ /* 0x000ee8000c1e1d00 */
[----:B------:R-:W4:Y:S01]  /*0160*/  LDG.E.128 R16, desc[UR4][R26.64] ;  /* 0x000000041a107981 */ /* 0x000f22000c1e1d00 */
[----:B0-----:R-:W-:-:S06]  /*0170*/  IMAD.WIDE R4, R24, 0x4, R4 ;  /* 0x0000000418047825 */ /* 0x001fcc00078e0204 */
[----:B------:R-:W5:Y:S01]  /*0180*/  LDG.E.EL.128 R4, desc[UR4][R4.64] ;  /* 0x0000000404047981 */ /* 0x000f62000c2e1d00 */
[----:B--2---:R-:W-:-:S04]  /*0190*/  FADD R25, R20, 9.9999997473787516356e-06 ;  /* 0x3727c5ac14197421 */ /* 0x004fc80000000000 */
[----:B------:R-:W0:Y:S01]  /*01a0*/  MUFU.SQRT R0, R25 ;  /* 0x0000001900007308 */ /* 0x000e220000002000 */
[----:B------:R-:W-:Y:S01]  /*01b0*/  FADD R2, R22, 9.9999997473787516356e-06 ;  /* 0x3727c5ac16027421 */ /* 0x000fe20000000000 */
[----:B------:R-:W-:-:S06]  /*01c0*/  FADD R23, R23, 9.9999997473787516356e-06 ;  /* 0x3727c5ac17177421 */ /* 0x000fcc0000000000 */
[----:B------:R-:W1:Y:S08]  /*01d0*/  MUFU.SQRT R2, R2 ;  /* 0x0000000200027308 */ /* 0x000e700000002000 */
[----:B------:R-:W2:Y:S01]  /*01e0*/  MUFU.SQRT R23, R23 ;  /* 0x0000001700177308 */ /* 0x000ea20000002000 */
[C---:B0-----:R-:W-:Y:S01]  /*01f0*/  FSETP.GT.AND P6, PT, R0.reuse, 8.50705917302346158658e+37, PT ;  /* 0x7e8000000000780b */ /* 0x041fe20003fc4000 */
[----:B------:R-:W-:Y:S01]  /*0200*/  HFMA2.MMA R22, -RZ, RZ, 1.625, 0 ;  /* 0x3e800000ff167435 */ /* 0x000fe200000001ff */
[----:B------:R-:W-:Y:S01]  /*0210*/  FSETP.GEU.AND P5, PT, R0, 1.175494350822287508e-38, PT ;  /* 0x008000000000780b */ /* 0x000fe20003fae000 */
[----:B------:R-:W-:Y:S01]  /*0220*/  FADD R21, R21, 9.9999997473787516356e-06 ;  /* 0x3727c5ac15157421 */ /* 0x000fe20000000000 */
[----:B-1----:R-:W-:-:S03]  /*0230*/  FSETP.GT.AND P2, PT, R2, 8.50705917302346158658e+37, PT ;  /* 0x7e8000000200780b */ /* 0x002fc60003f44000 */
[----:B------:R-:W0:Y:S01]  /*0240*/  MUFU.SQRT R20, R21 ;  /* 0x0000001500147308 */ /* 0x000e220000002000 */
[----:B------:R-:W-:-:S03]  /*0250*/  FSETP.GEU.AND P0, PT, R2, 1.175494350822287508e-38, PT ;  /* 0x008000000200780b */ /* 0x000fc60003f0e000 */
[----:B------:R-:W-:Y:S02]  /*0260*/  FSEL R25, R22, 1, P6 ;  /* 0x3f80000016197808 */ /* 0x000fe40003000000 */
[----:B------:R-:W-:Y:S01]  /*0270*/  @P6 FMUL R0, R0, 0.25 ;  /* 0x3e80000000006820 */ /* 0x000fe20000400000 */
[C---:B--2---:R-:W-:Y:S02]  /*0280*/  FSETP.GT.AND P1, PT, R23.reuse, 8.50705917302346158658e+37, PT ;  /* 0x7e8000001700780b */ /* 0x044fe40003f24000 */
[----:B------:R-:W-:Y:S01]  /*0290*/  FSETP.GEU.AND P6, PT, R23, 1.175494350822287508e-38, PT ;  /* 0x008000001700780b */ /* 0x000fe20003fce000 */
[----:B------:R-:W-:Y:S01]  /*02a0*/  @!P5 FMUL R0, R0, 16777216 ;  /* 0x4b8000000000d820 */ /* 0x000fe20000400000 */
[----:B------:R-:W-:-:S05]  /*02b0*/  @P2 FMUL R2, R2, 0.25 ;  /* 0x3e80000002022820 */ /* 0x000fca0000400000 */
[----:B------:R-:W1:Y:S01]  /*02c0*/  MUFU.RCP R0, R0 ;  /* 0x0000000000007308 */ /* 0x000e620000001000 */
[----:B0-----:R-:W-:-:S03]  /*02d0*/  FSETP.GT.AND P4, PT, R20, 8.50705917302346158658e+37, PT ;  /* 0x7e8000001400780b */ /* 0x001fc60003f84000 */
[----:B------:R-:W-:Y:S01]  /*02e0*/  @P1 FMUL R23, R23, 0.25 ;  /* 0x3e80000017171820 */ /* 0x000fe20000400000 */
[----:B------:R-:W-:Y:S01]  /*02f0*/  @!P0 FMUL R2, R2, 16777216 ;  /* 0x4b80000002028820 */ /* 0x000fe20000400000 */
[----:B------:R-:W-:Y:S02]  /*0300*/  FSETP.GEU.AND P3, PT, R20, 1.175494350822287508e-38, PT ;  /* 0x008000001400780b */ /* 0x000fe40003f6e000 */
[----:B------:R-:W-:Y:S01]  /*0310*/  @!P6 FMUL R23, R23, 16777216 ;  /* 0x4b8000001717e820 */ /* 0x000fe20000400000 */
[----:B------:R-:W-:Y:S02]  /*0320*/  @!P5 FMUL R25, R25, 16777216 ;  /* 0x4b8000001919d820 */ /* 0x000fe40000400000 */
[----:B------:R-:W0:Y:S01]  /*0330*/  MUFU.RCP R2, R2 ;  /* 0x0000000200027308 */ /* 0x000e220000001000 */
[----:B------:R-:W-:Y:S01]  /*0340*/  FSEL R28, R22, 1, P4 ;  /* 0x3f800000161c7808 */ /* 0x000fe20002000000 */
[----:B-1----:R-:W-:-:S06]  /*0350*/  FMUL R0, R0, R25 ;  /* 0x0000001900007220 */ /* 0x002fcc0000400000 */
[----:B------:R-:W1:Y:S01]  /*0360*/  MUFU.RCP R23, R23 ;  /* 0x0000001700177308 */ /* 0x000e620000001000 */
[----:B------:R-:W-:Y:S01]  /*0370*/  FSEL R25, R22, 1, P2 ;  /* 0x3f80000016197808 */ /* 0x000fe20001000000 */
[----:B------:R-:W-:Y:S01]  /*0380*/  @P4 FMUL R20, R20, 0.25 ;  /* 0x3e80000014144820 */ /* 0x000fe20000400000 */
[----:B------:R-:W-:-:S03]  /*0390*/  FSEL R22, R22, 1, P1 ;  /* 0x3f80000016167808 */ /* 0x000fc60000800000 */
[----:B------:R-:W-:Y:S01]  /*03a0*/  @!P3 FMUL R20, R20, 16777216 ;  /* 0x4b8000001414b820 */ /* 0x000fe20000400000 */
[----:B------:R-:W-:Y:S01]  /*03b0*/  @!P0 FMUL R25, R25, 16777216 ;  /* 0x4b80000019198820 */ /* 0x000fe20000400000 */
[----:B------:R-:W-:Y:S01]  /*03c0*/  @!P6 FMUL R22, R22, 16777216 ;  /* 0x4b8000001616e820 */ /* 0x000fe20000400000 */
[--C-:B---3--:R-:W-:Y:S01]  /*03d0*/  FADD R11, R11, R15.reuse ;  /* 0x0000000f0b0b7221 */ /* 0x108fe20000000000 */
[----:B------:R0:W2:Y:S01]  /*03e0*/  MUFU.RCP R21, R20 ;  /* 0x0000001400157308 */ /* 0x0000a20000001000 */
[--C-:B------:R-:W-:Y:S01]  /*03f0*/  FADD R10, R10, R14.reuse ;  /* 0x0000000e0a0a7221 */ /* 0x100fe20000000000 */
[----:B----4-:R-:W-:Y:S01]  /*0400*/  FADD R15, R19, R15 ;  /* 0x0000000f130f7221 */ /* 0x010fe20000000000 */
[----:B------:R-:W-:Y:S02]  /*0410*/  FADD R14, R18, R14 ;  /* 0x0000000e120e7221 */ /* 0x000fe40000000000 */
[----:B------:R-:W3:Y:S01]  /*0420*/  LDC.64 R18, c[0x0][0x238] ;  /* 0x00008e00ff127b82 */ /* 0x000ee20000000a00 */
[----:B0-----:R-:W-:Y:S01]  /*0430*/  FMUL R20, R2, R25 ;  /* 0x0000001902147220 */ /* 0x001fe20000400000 */
[----:B-1----:R-:W-:-:S06]  /*0440*/  FMUL R2, R23, R22 ;  /* 0x0000001617027220 */ /* 0x002fcc0000400000 */
[----:B------:R-:W0:Y:S01]  /*0450*/  LDC.64 R22, c[0x0][0x240] ;  /* 0x00009000ff167b82 */ /* 0x000e220000000a00 */
[----:B------:R-:W-:Y:S01]  /*0460*/  @!P3 FMUL R28, R28, 16777216 ;  /* 0x4b8000001c1cb820 */ /* 0x000fe20000400000 */
[--C-:B------:R-:W-:Y:S01]  /*0470*/  FADD R9, R9, R13.reuse ;  /* 0x0000000d09097221 */ /* 0x100fe20000000000 */
[----:B------:R-:W-:Y:S01]  /*0480*/  FADD R13, R17, R13 ;  /* 0x0000000d110d7221 */ /* 0x000fe20000000000 */
[C---:B-----5:R-:W-:Y:S01]  /*0490*/  FADD R29, -R6.reuse, R14 ;  /* 0x0000000e061d7221 */ /* 0x060fe20000000100 */
[----:B--2---:R-:W-:Y:S01]  /*04a0*/  FMUL R21, R21, R28 ;  /* 0x0000001c15157220 */ /* 0x004fe20000400000 */
[----:B------:R-:W-:Y:S01]  /*04b0*/  FADD R25, -R6, R10 ;  /* 0x0000000a06197221 */ /* 0x000fe20000000100 */
[----:B------:R-:W-:Y:S01]  /*04c0*/  FADD R6, -R5, R13 ;  /* 0x0000000d05067221 */ /* 0x000fe20000000100 */
[--C-:B------:R-:W-:Y:S01]  /*04d0*/  FADD R8, R8, R12.reuse ;  /* 0x0000000c08087221 */ /* 0x100fe20000000000 */
[----:B------:R-:W-:Y:S01]  /*04e0*/  FADD R12, R16, R12 ;  /* 0x0000000c100c7221 */ /* 0x000fe20000000000 */
[-C--:B------:R-:W-:Y:S01]  /*04f0*/  FMUL R29, R29, R20.reuse ;  /* 0x000000141d1d7220 */ /* 0x080fe20000400000 */
[----:B------:R-:W-:Y:S01]  /*0500*/  FMUL R25, R25, R20 ;  /* 0x0000001419197220 */ /* 0x000fe20000400000 */
[----:B---3--:R-:W-:-:S04]  /*0510*/  IMAD.WIDE R18, R24, 0x4, R18 ;  /* 0x0000000418127825 */ /* 0x008fc800078e0212 */
[----:B------:R-:W-:Y:S02]  /*0520*/  FMUL R6, R6, R21 ;  /* 0x0000001506067220 */ /* 0x000fe40000400000 */
[----:B------:R-:W2:Y:S01]  /*0530*/  LDG.E.EL.128 R16, desc[UR4][R18.64] ;  /* 0x0000000412107981 */ /* 0x000ea2000c2e1d00 */
[----:B0-----:R-:W-:-:S04]  /*0540*/  IMAD.WIDE R22, R24, 0x4, R22 ;  /* 0x0000000418167825 */ /* 0x001fc800078e0216 */
[----:B------:R-:W-:-:S04]  /*0550*/  FADD R24, -R5, R9 ;  /* 0x0000000905187221 */ /* 0x000fc80000000100 */
[----:B------:R-:W-:Y:S02]  /*0560*/  FMUL R24, R24, R21 ;  /* 0x0000001518187220 */ /* 0x000fe40000400000 */
[----:B------:R-:W2:Y:S02]  /*0570*/  LDG.E.EL.128 R20, desc[UR4][R22.64] ;  /* 0x0000000416147981 */ /* 0x000ea4000c2e1d00 */
[C-C-:B--2---:R-:W-:Y:S01]  /*0580*/  FFMA R5, R17.reuse, R6, R21.reuse ;  /* 0x0000000611057223 */ /* 0x144fe20000000015 */
[----:B------:R-:W-:Y:S01]  /*0590*/  FFMA R6, R17, R24, R21 ;  /* 0x0000001811067223 */ /* 0x000fe20000000015 */
[----:B------:R-:W-:Y:S02]  /*05a0*/  FFMA R24, R18, R29, R22 ;  /* 0x0000001d12187223 */ /* 0x000fe40000000016 */
[----:B------:R-:W0:Y:S01]  /*05b0*/  LDC.64 R28, c[0x0][0x220] ;  /* 0x00008800ff1c7b82 */ /* 0x000e220000000a00 */
[C---:B------:R-:W-:Y:S01]  /*05c0*/  FADD R17, -R4.reuse, R12 ;  /* 0x0000000c04117221 */ /* 0x040fe20000000100 */
[----:B------:R-:W-:Y:S01]  /*05d0*/  FADD R21, -R4, R8 ;  /* 0x0000000804157221 */ /* 0x000fe20000000100 */
[C---:B------:R-:W-:Y:S01]  /*05e0*/  FADD R4, -R7.reuse, R15 ;  /* 0x0000000f07047221 */ /* 0x040fe20000000100 */
[----:B------:R-:W-:Y:S01]  /*05f0*/  FADD R7, -R7, R11 ;  /* 0x0000000b07077221 */ /* 0x000fe20000000100 */
[----:B------:R-:W-:Y:S01]  /*0600*/  FFMA R25, R18, R25, R22 ;  /* 0x0000001912197223 */ /* 0x000fe20000000016 */
[-C--:B------:R-:W-:Y:S01]  /*0610*/  FMUL R17, R17, R0.reuse ;  /* 0x0000000011117220 */ /* 0x080fe20000400000 */
[----:B------:R-:W-:Y:S01]  /*0620*/  FMUL R21, R21, R0 ;  /* 0x0000000015157220 */ /* 0x000fe20000400000 */
[-C--:B------:R-:W-:Y:S01]  /*0630*/  FMUL R18, R7, R2.reuse ;  /* 0x0000000207127220 */ /* 0x080fe20000400000 */
[----:B------:R-:W-:Y:S01]  /*0640*/  FMUL R4, R4, R2 ;  /* 0x0000000204047220 */ /* 0x000fe20000400000 */
[C-C-:B------:R-:W-:Y:S01]  /*0650*/  FFMA R0, R16.reuse, R17, R20.reuse ;  /* 0x0000001110007223 */ /* 0x140fe20000000014 */
[----:B------:R-:W-:Y:S01]  /*0660*/  FFMA R2, R16, R21, R20 ;  /* 0x0000001510027223 */ /* 0x000fe20000000014 */
[C-C-:B------:R-:W-:Y:S01]  /*0670*/  FFMA R7, R19.reuse, R18, R23.reuse ;  /* 0x0000001213077223 */ /* 0x140fe20000000017 */
[----:B------:R-:W-:Y:S01]  /*0680*/  FFMA R4, R19, R4, R23 ;  /* 0x0000000413047223 */ /* 0x000fe20000000017 */
[----:B0-----:R-:W-:-:S05]  /*0690*/  IMAD.WIDE R28, R3, 0x4, R28 ;  /* 0x00000004031c7825 */ /* 0x001fca00078e021c */
[----:B------:R-:W2:Y:S04]  /*06a0*/  LDG.E.128 R16, desc[UR4][R28.64] ;  /* 0x000000041c107981 */ /* 0x000ea8000c1e1d00 */
[----:B------:R0:W3:Y:S01]  /*06b0*/  LDG.E.128 R20, desc[UR4][R28.64+0x800] ;  /* 0x000800041c147981 */ /* 0x0000e2000c1e1d00 */
[----:B------:R-:W-:-:S04]  /*06c0*/  FSETP.GEU.AND P0, PT, R0, RZ, PT ;  /* 0x000000ff0000720b */ /* 0x000fc80003f0e000 */
[----:B------:R-:W-:Y:S01]  /*06d0*/  FSEL R0, R0, RZ, P0 ;  /* 0x000000ff00007208 */ /* 0x000fe20000000000 */
[----:B0-----:R-:W0:Y:S01]  /*06e0*/  LDC.64 R28, c[0x0][0x248] ;  /* 0x00009200ff1c7b82 */ /* 0x001e220000000a00 */
[----:B------:R-:W-:Y:S02]  /*06f0*/  FSETP.GEU.AND P0, PT, R5, RZ, PT ;  /* 0x000000ff0500720b */ /* 0x000fe40003f0e000 */
[----:B------:R-:W-:Y:S02]  /*0700*/  FSETP.GEU.AND P2, PT, R4, RZ, PT ;  /* 0x000000ff0400720b */ /* 0x000fe40003f4e000 */
[----:B------:R-:W-:Y:S02]  /*0710*/  FSETP.GEU.AND P1, PT, R24, RZ, PT ;  /* 0x000000ff1800720b */ /* 0x000fe40003f2e000 */
[----:B------:R-:W-:Y:S02]  /*0720*/  FSEL R4, R4, RZ, P2 ;  /* 0x000000ff04047208 */ /* 0x000fe40001000000 */
[----:B------:R-:W-:-:S02]  /*0730*/  FSETP.GEU.AND P3, PT, R2, RZ, PT ;  /* 0x000000ff0200720b */ /* 0x000fc40003f6e000 */
[----:B------:R-:W-:Y:S02]  /*0740*/  FSETP.GEU.AND P2, PT, R6, RZ, PT ;  /* 0x000000ff0600720b */ /* 0x000fe40003f4e000 */
[----:B------:R-:W-:Y:S02]  /*0750*/  FSETP.GEU.AND P6, PT, R25, RZ, PT ;  /* 0x000000ff1900720b */ /* 0x000fe40003fce000 */
[----:B------:R-:W-:Y:S01]  /*0760*/  FSETP.GEU.AND P5, PT, R7, RZ, PT ;  /* 0x000000ff0700720b */ /* 0x000fe20003fae000 */
[----:B------:R1:W-:Y:S01]  /*0770*/  STG.E.128 desc[UR4][R26.64], R12 ;  /* 0x0000000c1a007986 */ /* 0x0003e2000c101d04 */
[----:B------:R-:W-:Y:S02]  /*0780*/  FSEL R24, R24, RZ, P1 ;  /* 0x000000ff18187208 */ /* 0x000fe40000800000 */
[----:B------:R-:W-:Y:S02]  /*0790*/  FSEL R6, R6, RZ, P2 ;  /* 0x000000ff06067208 */ /* 0x000fe40001000000 */
[----:B------:R-:W-:Y:S01]  /*07a0*/  FSEL R25, R25, RZ, P6 ;  /* 0x000000ff19197208 */ /* 0x000fe20003000000 */
[----:B0-----:R-:W-:Y:S01]  /*07b0*/  IMAD.WIDE R28, R3, 0x4, R28 ;  /* 0x00000004031c7825 */ /* 0x001fe200078e021c */
[----:B-1----:R-:W-:Y:S01]  /*07c0*/  FSEL R13, R2, RZ, P3 ;  /* 0x000000ff020d7208 */ /* 0x002fe20001800000 */
[----:B------:R-:W-:Y:S01]  /*07d0*/  STG.E.128 desc[UR4][R26.64+0x800], R8 ;  /* 0x000800081a007986 */ /* 0x000fe2000c101d04 */
[----:B--2---:R-:W-:Y:S01]  /*07e0*/  FSETP.GEU.AND P4, PT, R0, -R16, PT ;  /* 0x800000100000720b */ /* 0x004fe20003f8e000 */
[----:B------:R-:W-:Y:S01]  /*07f0*/  FADD R16, R16, R0 ;  /* 0x0000000010107221 */ /* 0x000fe20000000000 */
[----:B------:R-:W-:-:S02]  /*0800*/  FSEL R0, R5, RZ, P0 ;  /* 0x000000ff05007208 */ /* 0x000fc40000000000 */
[----:B------:R-:W-:Y:S02]  /*0810*/  FSETP.GEU.AND P3, PT, R4, -R19, PT ;  /* 0x800000130400720b */ /* 0x000fe40003f6e000 */
[----:B------:R-:W-:Y:S01]  /*0820*/  FSETP.GEU.AND P0, PT, R0, -R17, PT ;  /* 0x800000110000720b */ /* 0x000fe20003f0e000 */
[----:B------:R-:W-:Y:S01]  /*0830*/  FADD R5, R17, R0 ;  /* 0x0000000011057221 */ /* 0x000fe20000000000 */
[----:B------:R-:W-:Y:S01]  /*0840*/  FSEL R0, R7, RZ, P5 ;  /* 0x000000ff07007208 */ /* 0x000fe20002800000 */
[----:B------:R-:W-:Y:S01]  /*0850*/  FADD R19, R19, R4 ;  /* 0x0000000413137221 */ /* 0x000fe20000000000 */
[----:B------:R-:W-:Y:S02]  /*0860*/  FSEL R4, R16, RZ, P4 ;  /* 0x000000ff10047208 */ /* 0x000fe40002000000 */
[----:B------:R-:W-:Y:S01]  /*0870*/  FSETP.GEU.AND P1, PT, R24, -R18, PT ;  /* 0x800000121800720b */ /* 0x000fe20003f2e000 */
[----:B------:R-:W-:Y:S01]  /*0880*/  FADD R18, R18, R24 ;  /* 0x0000001812127221 */ /* 0x000fe20000000000 */
[----:B---3--:R-:W-:Y:S01]  /*0890*/  FSETP.GEU.AND P2, PT, R13, -R20, PT ;  /* 0x800000140d00720b */ /* 0x008fe20003f4e000 */
[----:B------:R-:W-:Y:S01]  /*08a0*/  FADD R20, R20, R13 ;  /* 0x0000000d14147221 */ /* 0x000fe20000000000 */
[----:B------:R-:W-:Y:S01]  /*08b0*/  FSETP.GEU.AND P6, PT, R6, -R21, PT ;  /* 0x800000150600720b */ /* 0x000fe20003fce000 */
[----:B------:R-:W-:Y:S01]  /*08c0*/  FADD R21, R21, R6 ;  /* 0x0000000615157221 */ /* 0x000fe20000000000 */
[----:B------:R-:W-:Y:S01]  /*08d0*/  FSETP.GEU.AND P4, PT, R25, -R22, PT ;  /* 0x800000161900720b */ /* 0x000fe20003f8e000 */
[----:B------:R-:W-:Y:S01]  /*08e0*/  FADD R22, R22, R25 ;  /* 0x0000001916167221 */ /* 0x000fe20000000000 */
[----:B------:R-:W-:Y:S01]  /*08f0*/  FSETP.GEU.AND P5, PT, R0, -R23, PT ;  /* 0x800000170000720b */ /* 0x000fe20003fae000 */
[----:B------:R-:W-:Y:S01]  /*0900*/  FADD R23, R23, R0 ;  /* 0x0000000017177221 */ /* 0x000fe20000000000 */
[----:B------:R-:W-:-:S02]  /*0910*/  FSEL R5, R5, RZ, P0 ;  /* 0x000000ff05057208 */ /* 0x000fc40000000000 */
[----:B------:R-:W-:Y:S02]  /*0920*/  FSEL R6, R18, RZ, P1 ;  /* 0x000000ff12067208 */ /* 0x000fe40000800000 */
[----:B------:R-:W-:Y:S02]  /*0930*/  FSEL R7, R19, RZ, P3 ;  /* 0x000000ff13077208 */ /* 0x000fe40001800000 */
[----:B------:R-:W-:Y:S02]  /*0940*/  FSEL R20, R20, RZ, P2 ;  /* 0x000000ff14147208 */ /* 0x000fe40001000000 */
[----:B------:R-:W-:Y:S02]  /*0950*/  FSEL R21, R21, RZ, P6 ;  /* 0x000000ff15157208 */ /* 0x000fe40003000000 */
[----:B------:R-:W-:Y:S02]  /*0960*/  FSEL R22, R22, RZ, P4 ;  /* 0x000000ff16167208 */ /* 0x000fe40002000000 */
[----:B------:R-:W-:Y:S01]  /*0970*/  FSEL R23, R23, RZ, P5 ;  /* 0x000000ff17177208 */ /* 0x000fe20002800000 */
[----:B------:R-:W-:Y:S04]  /*0980*/  STG.E.128 desc[UR4][R28.64], R4 ;  /* 0x000000041c007986 */ /* 0x000fe8000c101d04 */
[----:B------:R-:W-:Y:S01]  /*0990*/  STG.E.128 desc[UR4][R28.64+0x800], R20 ;  /* 0x000800141c007986 */ /* 0x000fe2000c101d04 */
[----:B------:R-:W-:Y:S05]  /*09a0*/  EXIT ;  /* 0x000000000000794d */ /* 0x000fea0003800000 */
.L_x_0:
[----:B------:R-:W-:-:S00]  /*09b0*/  BRA `(.L_x_0) ;  /* 0xfffffffc00fc7947 */ /* 0x000fc0000383ffff */
[----:B------:R-:W-:-:S00]  /*09c0*/  NOP ;  /* 0x0000000000007918 */ /* 0x000fc00000000000 */
        /* <DEDUP_REMOVED lines=11> */
.L_x_1:


//--------------------- .nv.global.init           --------------------------
	.section	.nv.global.init,"aw",@progbits
.nv.global.init:
	.type		_$_str,@object
	.size		_$_str,(_$_str_$_2 - _$_str)
_$_str:
        /*0000*/ 	.byte	0x5f, 0x5f, 0x43, 0x55, 0x44, 0x41, 0x5f, 0x46, 0x54, 0x5a, 0x00
	.type		_$_str_$_2,@object
	.size		_$_str_$_2,(.L_1 - _$_str_$_2)
_$_str_$_2:
        /*000b*/ 	.byte	0x5f, 0x5f, 0x43, 0x55, 0x44, 0x41, 0x5f, 0x50, 0x52, 0x45, 0x43, 0x5f, 0x53, 0x51, 0x52, 0x54
        /*001b*/ 	.byte	0x00
.L_1:


//--------------------- .nv.constant0.triton_poi_fused__native_batch_norm_legit_no_training_add_convolution_relu_7 --------------------------
	.section	.nv.constant0.triton_poi_fused__native_batch_norm_legit_no_training_add_convolution_relu_7,"a",@progbits
	.sectionflags	@""
	.align	4
.nv.constant0.triton_poi_fused__native_batch_norm_legit_no_training_add_convolution_relu_7:
	.zero		596
